//
// Generated by NVIDIA NVVM Compiler
//
// Compiler Build ID: CL-36424714
// Cuda compilation tools, release 13.0, V13.0.88
// Based on NVVM 20.0.0
//

.version 9.0
.target sm_100
.address_size 64

	// .globl	_Z13transpositionPf
.const .align 4 .b8 origin_matrix[48];

.visible .entry _Z13transpositionPf(
	.param .u64 .ptr .align 1 _Z13transpositionPf_param_0
)
{
	.reg .b32 	%r<3>;
	.reg .b32 	%f<27>;
	.reg .b64 	%rd<5>;

	ld.param.u64 	%rd1, [_Z13transpositionPf_param_0];
	ld.const.f32 	%f1, [origin_matrix];
	add.f32 	%f2, %f1, 0f00000000;
	ld.const.f32 	%f3, [origin_matrix+4];
	add.f32 	%f4, %f2, %f3;
	ld.const.f32 	%f5, [origin_matrix+8];
	add.f32 	%f6, %f4, %f5;
	ld.const.f32 	%f7, [origin_matrix+12];
	add.f32 	%f8, %f6, %f7;
	ld.const.f32 	%f9, [origin_matrix+16];
	add.f32 	%f10, %f8, %f9;
	ld.const.f32 	%f11, [origin_matrix+20];
	add.f32 	%f12, %f10, %f11;
	ld.const.f32 	%f13, [origin_matrix+24];
	add.f32 	%f14, %f12, %f13;
	ld.const.f32 	%f15, [origin_matrix+28];
	add.f32 	%f16, %f14, %f15;
	ld.const.f32 	%f17, [origin_matrix+32];
	add.f32 	%f18, %f16, %f17;
	ld.const.f32 	%f19, [origin_matrix+36];
	add.f32 	%f20, %f18, %f19;
	ld.const.f32 	%f21, [origin_matrix+40];
	add.f32 	%f22, %f20, %f21;
	ld.const.f32 	%f23, [origin_matrix+44];
	add.f32 	%f24, %f22, %f23;
	cvta.to.global.u64 	%rd2, %rd1;
	mov.u32 	%r1, %tid.x;
	add.s32 	%r2, %r1, 1;
	cvt.rn.f32.u32 	%f25, %r2;
	mul.f32 	%f26, %f24, %f25;
	mul.wide.u32 	%rd3, %r1, 4;
	add.s64 	%rd4, %rd2, %rd3;
	st.global.f32 	[%rd4], %f26;
	ret;

}


// ===== COMPILED SASS (sm_100) =====

	.target	sm_100

	.elftype	@"ET_EXEC"


//--------------------- .note.nv.tkinfo           --------------------------
	.section	.note.nv.tkinfo,"",@"SHT_NOTE"
	.sectionflags	@"SHF_NOTE_NV_TKINFO"
	.tkinfo
        /*0018*/ 	.word	0x00000002
        /*0030*/ 	.string	""
        /*0030*/ 	.string	"ptxas"
        /*0030*/ 	.string	"Cuda compilation tools, release 13.0, V13.0.88"
        /*0030*/ 	.string	"Build cuda_13.0.r13.0/compiler.36424714_0"
        /*0030*/ 	.string	"-arch sm_100 -m 64 "



//--------------------- .note.nv.cuinfo           --------------------------
	.section	.note.nv.cuinfo,"",@"SHT_NOTE"
	.sectionflags	@"SHF_NOTE_NV_CUINFO"
        /*0018*/ 	.short	0x0002
        /*001a*/ 	.short	0x0064
        /*001c*/ 	.short	0x0082
	.zero		2


//--------------------- .nv.info                  --------------------------
	.section	.nv.info,"",@"SHT_CUDA_INFO"
	.align	4


	//----- nvinfo : EIATTR_REGCOUNT
	.align		4
        /*0000*/ 	.byte	0x04, 0x2f
        /*0002*/ 	.short	(.L_2 - .L_1)
	.align		4
.L_1:
        /*0004*/ 	.word	index@(_Z13transpositionPf)
        /*0008*/ 	.word	0x0000000a


	//----- nvinfo : EIATTR_FRAME_SIZE
	.align		4
.L_2:
        /*000c*/ 	.byte	0x04, 0x11
        /*000e*/ 	.short	(.L_4 - .L_3)
	.align		4
.L_3:
        /*0010*/ 	.word	index@(_Z13transpositionPf)
        /*0014*/ 	.word	0x00000000


	//----- nvinfo : EIATTR_MIN_STACK_SIZE
	.align		4
.L_4:
        /*0018*/ 	.byte	0x04, 0x12
        /*001a*/ 	.short	(.L_6 - .L_5)
	.align		4
.L_5:
        /*001c*/ 	.word	index@(_Z13transpositionPf)
        /*0020*/ 	.word	0x00000000
.L_6:


//--------------------- .nv.compat                --------------------------
	.section	.nv.compat,"",@"SHT_CUDA_COMPAT_INFO"
	.align	4
        /*0000*/ 	.byte	0x02, 0x09, 0x00, 0x00, 0x02, 0x02, 0x01, 0x00, 0x02, 0x05, 0x05, 0x00, 0x03, 0x07, 0x01, 0x01
        /*0010*/ 	.byte	0x02, 0x03, 0x00, 0x00, 0x02, 0x06, 0x01, 0x00, 0x04, 0x0b, 0x08, 0x00, 0x09, 0x00, 0x00, 0x00
        /*0020*/ 	.byte	0x00, 0x00, 0x00, 0x00


//--------------------- .nv.info._Z13transpositionPf --------------------------
	.section	.nv.info._Z13transpositionPf,"",@"SHT_CUDA_INFO"
	.sectionflags	@""
	.align	4


	//----- nvinfo : EIATTR_CUDA_API_VERSION
	.align		4
        /*0000*/ 	.byte	0x04, 0x37
        /*0002*/ 	.short	(.L_8 - .L_7)
.L_7:
        /*0004*/ 	.word	0x00000082


	//----- nvinfo : EIATTR_KPARAM_INFO
	.align		4
.L_8:
        /*0008*/ 	.byte	0x04, 0x17
        /*000a*/ 	.short	(.L_10 - .L_9)
.L_9:
        /*000c*/ 	.word	0x00000000
        /*0010*/ 	.short	0x0000
        /*0012*/ 	.short	0x0000
        /*0014*/ 	.byte	0x00, 0xf5, 0x21, 0x00


	//----- nvinfo : EIATTR_SPARSE_MMA_MASK
	.align		4
.L_10:
        /*0018*/ 	.byte	0x03, 0x50
        /*001a*/ 	.short	0x0000


	//----- nvinfo : EIATTR_MAXREG_COUNT
	.align		4
        /*001c*/ 	.byte	0x03, 0x1b
        /*001e*/ 	.short	0x00ff


	//----- nvinfo : EIATTR_MERCURY_ISA_VERSION
	.align		4
        /*0020*/ 	.byte	0x03, 0x5f
        /*0022*/ 	.short	0x0101


	//----- nvinfo : EIATTR_VRC_CTA_INIT_COUNT
	.align		4
        /*0024*/ 	.byte	0x02, 0x4a
	.zero		1
	.zero		1


	//----- nvinfo : EIATTR_EXIT_INSTR_OFFSETS
	.align		4
        /*0028*/ 	.byte	0x04, 0x1c
        /*002a*/ 	.short	(.L_12 - .L_11)


	//   ....[0]....
.L_11:
        /*002c*/ 	.word	0x00000180


	//----- nvinfo : EIATTR_CBANK_PARAM_SIZE
	.align		4
.L_12:
        /*0030*/ 	.byte	0x03, 0x19
        /*0032*/ 	.short	0x0008


	//----- nvinfo : EIATTR_PARAM_CBANK
	.align		4
        /*0034*/ 	.byte	0x04, 0x0a
        /*0036*/ 	.short	(.L_14 - .L_13)
	.align		4
.L_13:
        /*0038*/ 	.word	index@(.nv.constant0._Z13transpositionPf)
        /*003c*/ 	.short	0x0380
        /*003e*/ 	.short	0x0008


	//----- nvinfo : EIATTR_SW_WAR
	.align		4
.L_14:
        /*0040*/ 	.byte	0x04, 0x36
        /*0042*/ 	.short	(.L_16 - .L_15)
.L_15:
        /*0044*/ 	.word	0x00000008
.L_16:


//--------------------- .nv.callgraph             --------------------------
	.section	.nv.callgraph,"",@"SHT_CUDA_CALLGRAPH"
	.align	4
	.sectionentsize	8
	.align		4
        /*0000*/ 	.word	0x00000000
	.align		4
        /*0004*/ 	.word	0xffffffff
	.align		4
        /*0008*/ 	.word	0x00000000
	.align		4
        /*000c*/ 	.word	0xfffffffe
	.align		4
        /*0010*/ 	.word	0x00000000
	.align		4
        /*0014*/ 	.word	0xfffffffd
	.align		4
        /*0018*/ 	.word	0x00000000
	.align		4
        /*001c*/ 	.word	0xfffffffc


//--------------------- .nv.constant3             --------------------------
	.section	.nv.constant3,"a",@progbits
	.align	4
.nv.constant3:
	.type		origin_matrix,@object
	.size		origin_matrix,(.L_0 - origin_matrix)
origin_matrix:
	.zero		48
.L_0:


//--------------------- .text._Z13transpositionPf --------------------------
	.section	.text._Z13transpositionPf,"ax",@progbits
	.align	128
        .global         _Z13transpositionPf
        .type           _Z13transpositionPf,@function
        .size           _Z13transpositionPf,(.L_x_1 - _Z13transpositionPf)
        .other          _Z13transpositionPf,@"STO_CUDA_ENTRY STV_DEFAULT"
_Z13transpositionPf:
.text._Z13transpositionPf:
[----:B------:R-:W-:Y:S01]  /*0000*/  LDC R1, c[0x0][0x37c] ;  /* 0x0000df00ff017b82 */ /* 0x000fe20000000800 */
[----:B------:R-:W0:Y:S01]  /*0010*/  LDCU.128 UR4, c[0x3][URZ] ;  /* 0x00c00000ff0477ac */ /* 0x000e220008000c00 */
[----:B------:R-:W1:Y:S06]  /*0020*/  S2R R7, SR_TID.X ;  /* 0x0000000000077919 */ /* 0x000e6c0000002100 */
[----:B------:R-:W2:Y:S01]  /*0030*/  LDC.64 R2, c[0x0][0x380] ;  /* 0x0000e000ff027b82 */ /* 0x000ea20000000a00 */
[----:B------:R-:W3:Y:S01]  /*0040*/  LDCU.128 UR8, c[0x3][0x10] ;  /* 0x00c00200ff0877ac */ /* 0x000ee20008000c00 */
[----:B------:R-:W4:Y:S01]  /*0050*/  LDCU.128 UR12, c[0x3][0x20] ;  /* 0x00c00400ff0c77ac */ /* 0x000f220008000c00 */
[----:B0-----:R-:W-:-:S04]  /*0060*/  FADD R0, RZ, UR4 ;  /* 0x00000004ff007e21 */ /* 0x001fc80008000000 */
[----:B------:R-:W-:Y:S01]  /*0070*/  FADD R0, R0, UR5 ;  /* 0x0000000500007e21 */ /* 0x000fe20008000000 */
[----:B------:R-:W0:Y:S03]  /*0080*/  LDCU.64 UR4, c[0x0][0x358] ;  /* 0x00006b00ff0477ac */ /* 0x000e260008000a00 */
[----:B------:R-:W-:-:S04]  /*0090*/  FADD R0, R0, UR6 ;  /* 0x0000000600007e21 */ /* 0x000fc80008000000 */
[----:B------:R-:W-:Y:S01]  /*00a0*/  FADD R0, R0, UR7 ;  /* 0x0000000700007e21 */ /* 0x000fe20008000000 */
[----:B-1----:R-:W-:-:S03]  /*00b0*/  IADD3 R4, PT, PT, R7, 0x1, RZ ;  /* 0x0000000107047810 */ /* 0x002fc60007ffe0ff */
[----:B---3--:R-:W-:Y:S01]  /*00c0*/  FADD R0, R0, UR8 ;  /* 0x0000000800007e21 */ /* 0x008fe20008000000 */
[----:B--2---:R-:W-:Y:S01]  /*00d0*/  IMAD.WIDE.U32 R2, R7, 0x4, R2 ;  /* 0x0000000407027825 */ /* 0x004fe200078e0002 */
[----:B------:R-:W-:-:S03]  /*00e0*/  I2FP.F32.U32 R5, R4 ;  /* 0x0000000400057245 */ /* 0x000fc60000201000 */
[----:B------:R-:W-:-:S04]  /*00f0*/  FADD R0, R0, UR9 ;  /* 0x0000000900007e21 */ /* 0x000fc80008000000 */
[----:B------:R-:W-:-:S04]  /*0100*/  FADD R0, R0, UR10 ;  /* 0x0000000a00007e21 */ /* 0x000fc80008000000 */
[----:B------:R-:W-:-:S04]  /*0110*/  FADD R0, R0, UR11 ;  /* 0x0000000b00007e21 */ /* 0x000fc80008000000 */
[----:B----4-:R-:W-:-:S04]  /*0120*/  FADD R0, R0, UR12 ;  /* 0x0000000c00007e21 */ /* 0x010fc80008000000 */
[----:B------:R-:W-:-:S04]  /*0130*/  FADD R0, R0, UR13 ;  /* 0x0000000d00007e21 */ /* 0x000fc80008000000 */
[----:B------:R-:W-:-:S04]  /*0140*/  FADD R0, R0, UR14 ;  /* 0x0000000e00007e21 */ /* 0x000fc80008000000 */
[----:B------:R-:W-:-:S04]  /*0150*/  FADD R0, R0, UR15 ;  /* 0x0000000f00007e21 */ /* 0x000fc80008000000 */
[----:B------:R-:W-:-:S05]  /*0160*/  FMUL R5, R0, R5 ;  /* 0x0000000500057220 */ /* 0x000fca0000400000 */
[----:B0-----:R-:W-:Y:S01]  /*0170*/  STG.E desc[UR4][R2.64], R5 ;  /* 0x0000000502007986 */ /* 0x001fe2000c101904 */
[----:B------:R-:W-:Y:S05]  /*0180*/  EXIT ;  /* 0x000000000000794d */ /* 0x000fea0003800000 */
.L_x_0:
[----:B------:R-:W-:-:S00]  /*0190*/  BRA `(.L_x_0) ;  /* 0xfffffffc00fc7947 */ /* 0x000fc0000383ffff */
[----:B------:R-:W-:-:S00]  /*01a0*/  NOP ;  /* 0x0000000000007918 */ /* 0x000fc00000000000 */
        /* <DEDUP_REMOVED lines=13> */
.L_x_1:


//--------------------- .nv.shared.reserved.0     --------------------------
	.section	.nv.shared.reserved.0,"aw",@nobits
	.weak		__nv_reservedSMEM_offset_0_alias
	.size		__nv_reservedSMEM_offset_0_alias, 0, 64
	.other		__nv_reservedSMEM_offset_0_alias,@"STO_CUDA_RESERVED_SHARED STV_DEFAULT"
__nv_reservedSMEM_offset_0_alias:
	.zero		0
	.zero		64


//--------------------- .nv.constant0._Z13transpositionPf --------------------------
	.section	.nv.constant0._Z13transpositionPf,"a",@progbits
	.sectionflags	@""
	.align	4
.nv.constant0._Z13transpositionPf:
	.zero		904


//--------------------- SYMBOLS --------------------------

	.type		.nv.reservedSmem.offset0,@object
	.size		.nv.reservedSmem.offset0,0x4
